//
// Generated by NVIDIA NVVM Compiler
//
// Compiler Build ID: CL-36424714
// Cuda compilation tools, release 13.0, V13.0.88
// Based on NVVM 20.0.0
//

.version 9.0
.target sm_100
.address_size 64

	// .globl	_Z10gameKernelPKhPhjj

.visible .entry _Z10gameKernelPKhPhjj(
	.param .u64 .ptr .align 1 _Z10gameKernelPKhPhjj_param_0,
	.param .u64 .ptr .align 1 _Z10gameKernelPKhPhjj_param_1,
	.param .u32 _Z10gameKernelPKhPhjj_param_2,
	.param .u32 _Z10gameKernelPKhPhjj_param_3
)
{
	.reg .pred 	%p<11>;
	.reg .b16 	%rs<3>;
	.reg .b32 	%r<50>;
	.reg .b64 	%rd<25>;

	ld.param.u64 	%rd4, [_Z10gameKernelPKhPhjj_param_0];
	ld.param.u64 	%rd3, [_Z10gameKernelPKhPhjj_param_1];
	ld.param.u32 	%r9, [_Z10gameKernelPKhPhjj_param_2];
	ld.param.u32 	%r10, [_Z10gameKernelPKhPhjj_param_3];
	cvta.to.global.u64 	%rd1, %rd4;
	mul.lo.s32 	%r1, %r10, %r9;
	mov.u32 	%r11, %ctaid.x;
	mov.u32 	%r2, %ntid.x;
	shl.b32 	%r12, %r11, 8;
	shr.s32 	%r13, %r12, 8;
	mov.u32 	%r14, %tid.x;
	mad.lo.s32 	%r49, %r13, %r2, %r14;
	setp.ge.u32 	%p3, %r49, %r1;
	@%p3 bra 	$L__BB0_7;
	add.s32 	%r4, %r9, -1;
	sub.s32 	%r5, %r1, %r9;
	mov.u32 	%r15, %nctaid.x;
	mul.lo.s32 	%r6, %r2, %r15;
	cvta.to.global.u64 	%rd2, %rd3;
$L__BB0_2:
	rem.u32 	%r17, %r49, %r9;
	sub.s32 	%r18, %r49, %r17;
	add.s32 	%r19, %r4, %r17;
	rem.u32 	%r20, %r19, %r9;
	add.s32 	%r21, %r17, 1;
	setp.eq.s32 	%p5, %r21, %r9;
	selp.b32 	%r22, 0, %r21, %p5;
	add.s32 	%r23, %r5, %r18;
	rem.u32 	%r24, %r23, %r1;
	add.s32 	%r25, %r18, %r9;
	rem.u32 	%r26, %r25, %r1;
	add.s32 	%r27, %r24, %r20;
	cvt.u64.u32 	%rd5, %r27;
	add.s64 	%rd6, %rd1, %rd5;
	ld.global.u8 	%r28, [%rd6];
	add.s32 	%r29, %r24, %r17;
	cvt.u64.u32 	%rd7, %r29;
	add.s64 	%rd8, %rd1, %rd7;
	ld.global.u8 	%r30, [%rd8];
	add.s32 	%r31, %r30, %r28;
	add.s32 	%r32, %r22, %r24;
	cvt.u64.u32 	%rd9, %r32;
	add.s64 	%rd10, %rd1, %rd9;
	ld.global.u8 	%r33, [%rd10];
	add.s32 	%r34, %r31, %r33;
	add.s32 	%r35, %r20, %r18;
	cvt.u64.u32 	%rd11, %r35;
	add.s64 	%rd12, %rd1, %rd11;
	ld.global.u8 	%r36, [%rd12];
	add.s32 	%r37, %r34, %r36;
	add.s32 	%r38, %r22, %r18;
	cvt.u64.u32 	%rd13, %r38;
	add.s64 	%rd14, %rd1, %rd13;
	ld.global.u8 	%r39, [%rd14];
	add.s32 	%r40, %r37, %r39;
	add.s32 	%r41, %r26, %r20;
	cvt.u64.u32 	%rd15, %r41;
	add.s64 	%rd16, %rd1, %rd15;
	ld.global.u8 	%r42, [%rd16];
	add.s32 	%r43, %r40, %r42;
	add.s32 	%r44, %r26, %r17;
	cvt.u64.u32 	%rd17, %r44;
	add.s64 	%rd18, %rd1, %rd17;
	ld.global.u8 	%r45, [%rd18];
	add.s32 	%r46, %r43, %r45;
	add.s32 	%r47, %r22, %r26;
	cvt.u64.u32 	%rd19, %r47;
	add.s64 	%rd20, %rd1, %rd19;
	ld.global.u8 	%r48, [%rd20];
	add.s32 	%r16, %r46, %r48;
	mov.pred 	%p10, -1;
	setp.eq.s32 	%p6, %r16, 3;
	@%p6 bra 	$L__BB0_6;
	setp.ne.s32 	%p7, %r16, 2;
	@%p7 bra 	$L__BB0_5;
	cvt.u64.u32 	%rd21, %r49;
	add.s64 	%rd22, %rd1, %rd21;
	ld.global.u8 	%rs1, [%rd22];
	setp.ne.s16 	%p10, %rs1, 0;
	bra.uni 	$L__BB0_6;
$L__BB0_5:
	mov.pred 	%p10, 0;
$L__BB0_6:
	selp.u16 	%rs2, 1, 0, %p10;
	cvt.u64.u32 	%rd23, %r49;
	add.s64 	%rd24, %rd2, %rd23;
	st.global.u8 	[%rd24], %rs2;
	add.s32 	%r49, %r49, %r6;
	setp.lt.u32 	%p9, %r49, %r1;
	@%p9 bra 	$L__BB0_2;
$L__BB0_7:
	ret;

}


// ===== COMPILED SASS (sm_100) =====

	.target	sm_100

	.elftype	@"ET_EXEC"


//--------------------- .note.nv.tkinfo           --------------------------
	.section	.note.nv.tkinfo,"",@"SHT_NOTE"
	.sectionflags	@"SHF_NOTE_NV_TKINFO"
	.tkinfo
        /*0018*/ 	.word	0x00000002
        /*0030*/ 	.string	""
        /*0030*/ 	.string	"ptxas"
        /*0030*/ 	.string	"Cuda compilation tools, release 13.0, V13.0.88"
        /*0030*/ 	.string	"Build cuda_13.0.r13.0/compiler.36424714_0"
        /*0030*/ 	.string	"-arch sm_100 -m 64 "



//--------------------- .note.nv.cuinfo           --------------------------
	.section	.note.nv.cuinfo,"",@"SHT_NOTE"
	.sectionflags	@"SHF_NOTE_NV_CUINFO"
        /*0018*/ 	.short	0x0002
        /*001a*/ 	.short	0x0064
        /*001c*/ 	.short	0x0082
	.zero		2


//--------------------- .nv.info                  --------------------------
	.section	.nv.info,"",@"SHT_CUDA_INFO"
	.align	4


	//----- nvinfo : EIATTR_REGCOUNT
	.align		4
        /*0000*/ 	.byte	0x04, 0x2f
        /*0002*/ 	.short	(.L_1 - .L_0)
	.align		4
.L_0:
        /*0004*/ 	.word	index@(_Z10gameKernelPKhPhjj)
        /*0008*/ 	.word	0x0000001e


	//----- nvinfo : EIATTR_FRAME_SIZE
	.align		4
.L_1:
        /*000c*/ 	.byte	0x04, 0x11
        /*000e*/ 	.short	(.L_3 - .L_2)
	.align		4
.L_2:
        /*0010*/ 	.word	index@(_Z10gameKernelPKhPhjj)
        /*0014*/ 	.word	0x00000000


	//----- nvinfo : EIATTR_MIN_STACK_SIZE
	.align		4
.L_3:
        /*0018*/ 	.byte	0x04, 0x12
        /*001a*/ 	.short	(.L_5 - .L_4)
	.align		4
.L_4:
        /*001c*/ 	.word	index@(_Z10gameKernelPKhPhjj)
        /*0020*/ 	.word	0x00000000
.L_5:


//--------------------- .nv.compat                --------------------------
	.section	.nv.compat,"",@"SHT_CUDA_COMPAT_INFO"
	.align	4
        /*0000*/ 	.byte	0x02, 0x09, 0x00, 0x00, 0x02, 0x02, 0x01, 0x00, 0x02, 0x05, 0x05, 0x00, 0x03, 0x07, 0x01, 0x01
        /*0010*/ 	.byte	0x02, 0x03, 0x00, 0x00, 0x02, 0x06, 0x01, 0x00, 0x04, 0x0b, 0x08, 0x00, 0x09, 0x00, 0x00, 0x00
        /*0020*/ 	.byte	0x00, 0x00, 0x00, 0x00


//--------------------- .nv.info._Z10gameKernelPKhPhjj --------------------------
	.section	.nv.info._Z10gameKernelPKhPhjj,"",@"SHT_CUDA_INFO"
	.sectionflags	@""
	.align	4


	//----- nvinfo : EIATTR_CUDA_API_VERSION
	.align		4
        /*0000*/ 	.byte	0x04, 0x37
        /*0002*/ 	.short	(.L_7 - .L_6)
.L_6:
        /*0004*/ 	.word	0x00000082


	//----- nvinfo : EIATTR_KPARAM_INFO
	.align		4
.L_7:
        /*0008*/ 	.byte	0x04, 0x17
        /*000a*/ 	.short	(.L_9 - .L_8)
.L_8:
        /*000c*/ 	.word	0x00000000
        /*0010*/ 	.short	0x0003
        /*0012*/ 	.short	0x0014
        /*0014*/ 	.byte	0x00, 0xf0, 0x11, 0x00


	//----- nvinfo : EIATTR_KPARAM_INFO
	.align		4
.L_9:
        /*0018*/ 	.byte	0x04, 0x17
        /*001a*/ 	.short	(.L_11 - .L_10)
.L_10:
        /*001c*/ 	.word	0x00000000
        /*0020*/ 	.short	0x0002
        /*0022*/ 	.short	0x0010
        /*0024*/ 	.byte	0x00, 0xf0, 0x11, 0x00


	//----- nvinfo : EIATTR_KPARAM_INFO
	.align		4
.L_11:
        /*0028*/ 	.byte	0x04, 0x17
        /*002a*/ 	.short	(.L_13 - .L_12)
.L_12:
        /*002c*/ 	.word	0x00000000
        /*0030*/ 	.short	0x0001
        /*0032*/ 	.short	0x0008
        /*0034*/ 	.byte	0x00, 0xf5, 0x21, 0x00


	//----- nvinfo : EIATTR_KPARAM_INFO
	.align		4
.L_13:
        /*0038*/ 	.byte	0x04, 0x17
        /*003a*/ 	.short	(.L_15 - .L_14)
.L_14:
        /*003c*/ 	.word	0x00000000
        /*0040*/ 	.short	0x0000
        /*0042*/ 	.short	0x0000
        /*0044*/ 	.byte	0x00, 0xf5, 0x21, 0x00


	//----- nvinfo : EIATTR_SPARSE_MMA_MASK
	.align		4
.L_15:
        /*0048*/ 	.byte	0x03, 0x50
        /*004a*/ 	.short	0x0000


	//----- nvinfo : EIATTR_MAXREG_COUNT
	.align		4
        /*004c*/ 	.byte	0x03, 0x1b
        /*004e*/ 	.short	0x00ff


	//----- nvinfo : EIATTR_MERCURY_ISA_VERSION
	.align		4
        /*0050*/ 	.byte	0x03, 0x5f
        /*0052*/ 	.short	0x0101


	//----- nvinfo : EIATTR_VRC_CTA_INIT_COUNT
	.align		4
        /*0054*/ 	.byte	0x02, 0x4a
	.zero		1
	.zero		1


	//----- nvinfo : EIATTR_EXIT_INSTR_OFFSETS
	.align		4
        /*0058*/ 	.byte	0x04, 0x1c
        /*005a*/ 	.short	(.L_17 - .L_16)


	//   ....[0]....
.L_16:
        /*005c*/ 	.word	0x000000a0


	//   ....[1]....
        /*0060*/ 	.word	0x00000850


	//----- nvinfo : EIATTR_CRS_STACK_SIZE
	.align		4
.L_17:
        /*0064*/ 	.byte	0x04, 0x1e
        /*0066*/ 	.short	(.L_19 - .L_18)
.L_18:
        /*0068*/ 	.word	0x00000000


	//----- nvinfo : EIATTR_CBANK_PARAM_SIZE
	.align		4
.L_19:
        /*006c*/ 	.byte	0x03, 0x19
        /*006e*/ 	.short	0x0018


	//----- nvinfo : EIATTR_PARAM_CBANK
	.align		4
        /*0070*/ 	.byte	0x04, 0x0a
        /*0072*/ 	.short	(.L_21 - .L_20)
	.align		4
.L_20:
        /*0074*/ 	.word	index@(.nv.constant0._Z10gameKernelPKhPhjj)
        /*0078*/ 	.short	0x0380
        /*007a*/ 	.short	0x0018


	//----- nvinfo : EIATTR_SW_WAR
	.align		4
.L_21:
        /*007c*/ 	.byte	0x04, 0x36
        /*007e*/ 	.short	(.L_23 - .L_22)
.L_22:
        /*0080*/ 	.word	0x00000008
.L_23:


//--------------------- .nv.callgraph             --------------------------
	.section	.nv.callgraph,"",@"SHT_CUDA_CALLGRAPH"
	.align	4
	.sectionentsize	8
	.align		4
        /*0000*/ 	.word	0x00000000
	.align		4
        /*0004*/ 	.word	0xffffffff
	.align		4
        /*0008*/ 	.word	0x00000000
	.align		4
        /*000c*/ 	.word	0xfffffffe
	.align		4
        /*0010*/ 	.word	0x00000000
	.align		4
        /*0014*/ 	.word	0xfffffffd
	.align		4
        /*0018*/ 	.word	0x00000000
	.align		4
        /*001c*/ 	.word	0xfffffffc


//--------------------- .text._Z10gameKernelPKhPhjj --------------------------
	.section	.text._Z10gameKernelPKhPhjj,"ax",@progbits
	.align	128
        .global         _Z10gameKernelPKhPhjj
        .type           _Z10gameKernelPKhPhjj,@function
        .size           _Z10gameKernelPKhPhjj,(.L_x_5 - _Z10gameKernelPKhPhjj)
        .other          _Z10gameKernelPKhPhjj,@"STO_CUDA_ENTRY STV_DEFAULT"
_Z10gameKernelPKhPhjj:
.text._Z10gameKernelPKhPhjj:
[----:B------:R-:W-:Y:S08]  /*0000*/  LDC R1, c[0x0][0x37c] ;  /* 0x0000df00ff017b82 */ /* 0x000ff00000000800 */
[----:B------:R-:W0:Y:S01]  /*0010*/  S2UR UR4, SR_CTAID.X ;  /* 0x00000000000479c3 */ /* 0x000e220000002500 */
[----:B------:R-:W1:Y:S01]  /*0020*/  S2R R15, SR_TID.X ;  /* 0x00000000000f7919 */ /* 0x000e620000002100 */
[----:B------:R-:W2:Y:S06]  /*0030*/  LDCU.64 UR10, c[0x0][0x390] ;  /* 0x00007200ff0a77ac */ /* 0x000eac0008000a00 */
[----:B------:R-:W1:Y:S01]  /*0040*/  LDC R18, c[0x0][0x360] ;  /* 0x0000d800ff127b82 */ /* 0x000e620000000800 */
[----:B0-----:R-:W-:-:S04]  /*0050*/  USHF.L.U32 UR4, UR4, 0x8, URZ ;  /* 0x0000000804047899 */ /* 0x001fc800080006ff */
[----:B------:R-:W-:Y:S02]  /*0060*/  USHF.R.S32.HI UR5, URZ, 0x8, UR4 ;  /* 0x00000008ff057899 */ /* 0x000fe40008011404 */
[----:B--2---:R-:W-:-:S04]  /*0070*/  UIMAD UR4, UR11, UR10, URZ ;  /* 0x0000000a0b0472a4 */ /* 0x004fc8000f8e02ff */
[----:B-1----:R-:W-:-:S05]  /*0080*/  IMAD R15, R18, UR5, R15 ;  /* 0x00000005120f7c24 */ /* 0x002fca000f8e020f */
[----:B------:R-:W-:-:S13]  /*0090*/  ISETP.GE.U32.AND P0, PT, R15, UR4, PT ;  /* 0x000000040f007c0c */ /* 0x000fda000bf06070 */
[----:B------:R-:W-:Y:S05]  /*00a0*/  @P0 EXIT ;  /* 0x000000000000094d */ /* 0x000fea0003800000 */
[----:B------:R-:W0:Y:S01]  /*00b0*/  I2F.U32.RP R7, UR4 ;  /* 0x0000000400077d06 */ /* 0x000e220008209000 */
[----:B------:R-:W1:Y:S01]  /*00c0*/  LDC R0, c[0x0][0x390] ;  /* 0x0000e400ff007b82 */ /* 0x000e620000000800 */
[----:B------:R-:W2:Y:S01]  /*00d0*/  LDCU UR6, c[0x0][0x370] ;  /* 0x00006e00ff0677ac */ /* 0x000ea20008000800 */
[----:B------:R-:W-:Y:S01]  /*00e0*/  IMAD R9, RZ, RZ, -UR4 ;  /* 0x80000004ff097e24 */ /* 0x000fe2000f8e02ff */
[----:B------:R-:W-:Y:S02]  /*00f0*/  ISETP.NE.U32.AND P1, PT, RZ, UR10, PT ;  /* 0x0000000aff007c0c */ /* 0x000fe4000bf25070 */
[----:B------:R-:W-:Y:S01]  /*0100*/  ISETP.NE.U32.AND P2, PT, RZ, UR4, PT ;  /* 0x00000004ff007c0c */ /* 0x000fe2000bf45070 */
[----:B------:R-:W3:Y:S01]  /*0110*/  LDCU.64 UR8, c[0x0][0x358] ;  /* 0x00006b00ff0877ac */ /* 0x000ee20008000a00 */
[----:B------:R-:W4:Y:S01]  /*0120*/  I2F.U32.RP R6, UR10 ;  /* 0x0000000a00067d06 */ /* 0x000f220008209000 */
[----:B------:R-:W1:Y:S01]  /*0130*/  LDC.64 R2, c[0x0][0x380] ;  /* 0x0000e000ff027b82 */ /* 0x000e620000000a00 */
[----:B------:R-:W-:Y:S01]  /*0140*/  LOP3.LUT R14, RZ, UR10, RZ, 0x33, !PT ;  /* 0x0000000aff0e7c12 */ /* 0x000fe2000f8e33ff */
[----:B------:R-:W1:Y:S01]  /*0150*/  LDCU.64 UR12, c[0x0][0x388] ;  /* 0x00007100ff0c77ac */ /* 0x000e620008000a00 */
[----:B------:R-:W-:Y:S01]  /*0160*/  LOP3.LUT R16, RZ, UR4, RZ, 0x33, !PT ;  /* 0x00000004ff107c12 */ /* 0x000fe2000f8e33ff */
[----:B------:R-:W-:-:S03]  /*0170*/  UIADD3 UR5, UPT, UPT, UR4, -UR10, URZ ;  /* 0x8000000a04057290 */ /* 0x000fc6000fffe0ff */
[----:B0-----:R-:W0:Y:S01]  /*0180*/  MUFU.RCP R7, R7 ;  /* 0x0000000700077308 */ /* 0x001e220000001000 */
[----:B--2---:R-:W-:-:S07]  /*0190*/  IMAD R18, R18, UR6, RZ ;  /* 0x0000000612127c24 */ /* 0x004fce000f8e02ff */
[----:B----4-:R-:W2:Y:S01]  /*01a0*/  MUFU.RCP R6, R6 ;  /* 0x0000000600067308 */ /* 0x010ea20000001000 */
[----:B0-----:R-:W-:-:S07]  /*01b0*/  VIADD R12, R7, 0xffffffe ;  /* 0x0ffffffe070c7836 */ /* 0x001fce0000000000 */
[----:B------:R0:W4:Y:S01]  /*01c0*/  F2I.FTZ.U32.TRUNC.NTZ R13, R12 ;  /* 0x0000000c000d7305 */ /* 0x000122000021f000 */
[----:B--2---:R-:W-:-:S07]  /*01d0*/  VIADD R4, R6, 0xffffffe ;  /* 0x0ffffffe06047836 */ /* 0x004fce0000000000 */
[----:B------:R-:W2:Y:S01]  /*01e0*/  F2I.FTZ.U32.TRUNC.NTZ R5, R4 ;  /* 0x0000000400057305 */ /* 0x000ea2000021f000 */
[----:B0-----:R-:W-:Y:S02]  /*01f0*/  HFMA2 R12, -RZ, RZ, 0, 0 ;  /* 0x00000000ff0c7431 */ /* 0x001fe400000001ff */
[----:B----4-:R-:W-:-:S04]  /*0200*/  IMAD R7, R9, R13, RZ ;  /* 0x0000000d09077224 */ /* 0x010fc800078e02ff */
[----:B------:R-:W-:-:S04]  /*0210*/  IMAD.HI.U32 R12, R13, R7, R12 ;  /* 0x000000070d0c7227 */ /* 0x000fc800078e000c */
[----:B--2---:R-:W-:-:S04]  /*0220*/  IMAD.MOV R4, RZ, RZ, -R5 ;  /* 0x000000ffff047224 */ /* 0x004fc800078e0a05 */
[----:B------:R-:W-:Y:S02]  /*0230*/  IMAD R13, R4, UR10, RZ ;  /* 0x0000000a040d7c24 */ /* 0x000fe4000f8e02ff */
[----:B------:R-:W-:-:S04]  /*0240*/  IMAD.MOV.U32 R4, RZ, RZ, RZ ;  /* 0x000000ffff047224 */ /* 0x000fc800078e00ff */
[----:B-1-3--:R-:W-:-:S07]  /*0250*/  IMAD.HI.U32 R13, R5, R13, R4 ;  /* 0x0000000d050d7227 */ /* 0x00afce00078e0004 */
.L_x_3:
[----:B0-----:R-:W-:-:S04]  /*0260*/  IMAD.HI.U32 R4, R13, R15, RZ ;  /* 0x0000000f0d047227 */ /* 0x001fc800078e00ff */
[----:B------:R-:W-:-:S04]  /*0270*/  IMAD.MOV R4, RZ, RZ, -R4 ;  /* 0x000000ffff047224 */ /* 0x000fc800078e0a04 */
[----:B------:R-:W-:-:S05]  /*0280*/  IMAD R7, R0, R4, R15 ;  /* 0x0000000400077224 */ /* 0x000fca00078e020f */
[----:B------:R-:W-:-:S13]  /*0290*/  ISETP.GE.U32.AND P0, PT, R7, R0, PT ;  /* 0x000000000700720c */ /* 0x000fda0003f06070 */
[----:B------:R-:W-:-:S05]  /*02a0*/  @P0 IMAD.IADD R7, R7, 0x1, -R0 ;  /* 0x0000000107070824 */ /* 0x000fca00078e0a00 */
[----:B------:R-:W-:-:S13]  /*02b0*/  ISETP.GE.U32.AND P0, PT, R7, R0, PT ;  /* 0x000000000700720c */ /* 0x000fda0003f06070 */
[----:B------:R-:W-:-:S05]  /*02c0*/  @P0 IMAD.IADD R7, R7, 0x1, -R0 ;  /* 0x0000000107070824 */ /* 0x000fca00078e0a00 */
[----:B------:R-:W-:-:S04]  /*02d0*/  SEL R7, R14, R7, !P1 ;  /* 0x000000070e077207 */ /* 0x000fc80004800000 */
[C---:B------:R-:W-:Y:S02]  /*02e0*/  IADD3 R11, PT, PT, -R7.reuse, R15, RZ ;  /* 0x0000000f070b7210 */ /* 0x040fe40007ffe1ff */
[----:B------:R-:W-:-:S03]  /*02f0*/  IADD3 R4, PT, PT, R7, -0x1, R0 ;  /* 0xffffffff07047810 */ /* 0x000fc60007ffe000 */
[----:B------:R-:W-:Y:S02]  /*0300*/  VIADD R17, R11, UR5 ;  /* 0x000000050b117c36 */ /* 0x000fe40008000000 */
[----:B------:R-:W-:-:S04]  /*0310*/  IMAD.HI.U32 R5, R13, R4, RZ ;  /* 0x000000040d057227 */ /* 0x000fc800078e00ff */
[----:B------:R-:W-:-:S04]  /*0320*/  IMAD.HI.U32 R6, R12, R17, RZ ;  /* 0x000000110c067227 */ /* 0x000fc800078e00ff */
[----:B------:R-:W-:Y:S02]  /*0330*/  IMAD.IADD R19, R11, 0x1, R0 ;  /* 0x000000010b137824 */ /* 0x000fe400078e0200 */
[----:B------:R-:W-:Y:S02]  /*0340*/  IMAD.MOV R9, RZ, RZ, -R5 ;  /* 0x000000ffff097224 */ /* 0x000fe400078e0a05 */
[----:B------:R-:W-:Y:S02]  /*0350*/  IMAD.MOV R6, RZ, RZ, -R6 ;  /* 0x000000ffff067224 */ /* 0x000fe400078e0a06 */
[----:B------:R-:W-:-:S04]  /*0360*/  IMAD.HI.U32 R5, R12, R19, RZ ;  /* 0x000000130c057227 */ /* 0x000fc800078e00ff */
[----:B------:R-:W-:Y:S01]  /*0370*/  IMAD R9, R0, R9, R4 ;  /* 0x0000000900097224 */ /* 0x000fe200078e0204 */
[----:B------:R-:W-:Y:S01]  /*0380*/  IADD3 R4, PT, PT, -R5, RZ, RZ ;  /* 0x000000ff05047210 */ /* 0x000fe20007ffe1ff */
[----:B------:R-:W-:Y:S02]  /*0390*/  IMAD R17, R6, UR4, R17 ;  /* 0x0000000406117c24 */ /* 0x000fe4000f8e0211 */
[----:B------:R-:W-:Y:S01]  /*03a0*/  VIADD R5, R7, 0x1 ;  /* 0x0000000107057836 */ /* 0x000fe20000000000 */
[-C--:B------:R-:W-:Y:S01]  /*03b0*/  ISETP.GE.U32.AND P3, PT, R9, R0.reuse, PT ;  /* 0x000000000900720c */ /* 0x080fe20003f66070 */
[----:B------:R-:W-:Y:S01]  /*03c0*/  IMAD R19, R4, UR4, R19 ;  /* 0x0000000404137c24 */ /* 0x000fe2000f8e0213 */
[----:B------:R-:W-:Y:S02]  /*03d0*/  ISETP.GE.U32.AND P4, PT, R17, UR4, PT ;  /* 0x0000000411007c0c */ /* 0x000fe4000bf86070 */
[----:B------:R-:W-:Y:S02]  /*03e0*/  ISETP.NE.AND P5, PT, R5, R0, PT ;  /* 0x000000000500720c */ /* 0x000fe40003fa5270 */
[----:B------:R-:W-:-:S02]  /*03f0*/  ISETP.GE.U32.AND P0, PT, R19, UR4, PT ;  /* 0x0000000413007c0c */ /* 0x000fc4000bf06070 */
[----:B------:R-:W-:-:S04]  /*0400*/  SEL R10, R5, RZ, P5 ;  /* 0x000000ff050a7207 */ /* 0x000fc80002800000 */
[----:B------:R-:W-:Y:S01]  /*0410*/  IADD3 R5, PT, PT, R11, R10, RZ ;  /* 0x0000000a0b057210 */ /* 0x000fe20007ffe0ff */
[----:B------:R-:W-:Y:S02]  /*0420*/  @P3 IMAD.IADD R9, R9, 0x1, -R0 ;  /* 0x0000000109093824 */ /* 0x000fe400078e0a00 */
[----:B------:R-:W-:Y:S01]  /*0430*/  @P4 VIADD R17, R17, -UR4 ;  /* 0x8000000411114c36 */ /* 0x000fe20008000000 */
[----:B------:R-:W-:Y:S02]  /*0440*/  IADD3 R4, P5, PT, R5, R2, RZ ;  /* 0x0000000205047210 */ /* 0x000fe40007fbe0ff */
[----:B------:R-:W-:Y:S01]  /*0450*/  ISETP.GE.U32.AND P4, PT, R9, R0, PT ;  /* 0x000000000900720c */ /* 0x000fe20003f86070 */
[----:B------:R-:W-:Y:S01]  /*0460*/  @P0 VIADD R19, R19, -UR4 ;  /* 0x8000000413130c36 */ /* 0x000fe20008000000 */
[----:B------:R-:W-:Y:S01]  /*0470*/  ISETP.GE.U32.AND P3, PT, R17, UR4, PT ;  /* 0x0000000411007c0c */ /* 0x000fe2000bf66070 */
[----:B------:R-:W-:-:S03]  /*0480*/  IMAD.X R5, RZ, RZ, R3, P5 ;  /* 0x000000ffff057224 */ /* 0x000fc600028e0603 */
[----:B------:R-:W-:-:S07]  /*0490*/  ISETP.GE.U32.AND P0, PT, R19, UR4, PT ;  /* 0x0000000413007c0c */ /* 0x000fce000bf06070 */
[----:B------:R-:W-:Y:S02]  /*04a0*/  @P4 IMAD.IADD R9, R9, 0x1, -R0 ;  /* 0x0000000109094824 */ /* 0x000fe400078e0a00 */
[----:B------:R-:W-:-:S03]  /*04b0*/  @P3 VIADD R17, R17, -UR4 ;  /* 0x8000000411113c36 */ /* 0x000fc60008000000 */
[----:B------:R-:W-:Y:S02]  /*04c0*/  SEL R6, R14, R9, !P1 ;  /* 0x000000090e067207 */ /* 0x000fe40004800000 */
[----:B------:R-:W-:Y:S02]  /*04d0*/  SEL R9, R16, R17, !P2 ;  /* 0x0000001110097207 */ /* 0x000fe40005000000 */
[----:B------:R-:W-:Y:S01]  /*04e0*/  @P0 IADD3 R19, PT, PT, R19, -UR4, RZ ;  /* 0x8000000413130c10 */ /* 0x000fe2000fffe0ff */
[----:B------:R-:W-:Y:S01]  /*04f0*/  IMAD.IADD R11, R11, 0x1, R6 ;  /* 0x000000010b0b7824 */ /* 0x000fe200078e0206 */
[----:B------:R0:W2:Y:S01]  /*0500*/  LDG.E.U8 R17, desc[UR8][R4.64] ;  /* 0x0000000804117981 */ /* 0x0000a2000c1e1100 */
[--C-:B------:R-:W-:Y:S01]  /*0510*/  IMAD.IADD R21, R6, 0x1, R9.reuse ;  /* 0x0000000106157824 */ /* 0x100fe200078e0209 */
[----:B------:R-:W-:Y:S01]  /*0520*/  SEL R19, R16, R19, !P2 ;  /* 0x0000001310137207 */ /* 0x000fe20005000000 */
[----:B------:R-:W-:-:S03]  /*0530*/  IMAD.IADD R23, R7, 0x1, R9 ;  /* 0x0000000107177824 */ /* 0x000fc600078e0209 */
[-C--:B------:R-:W-:Y:S01]  /*0540*/  IADD3 R8, P0, PT, R21, R2.reuse, RZ ;  /* 0x0000000215087210 */ /* 0x080fe20007f1e0ff */
[----:B------:R-:W-:Y:S01]  /*0550*/  IMAD.IADD R27, R6, 0x1, R19 ;  /* 0x00000001061b7824 */ /* 0x000fe200078e0213 */
[C---:B------:R-:W-:Y:S02]  /*0560*/  IADD3 R21, PT, PT, R10.reuse, R9, RZ ;  /* 0x000000090a157210 */ /* 0x040fe40007ffe0ff */
[-C--:B------:R-:W-:Y:S01]  /*0570*/  IADD3 R6, P3, PT, R23, R2.reuse, RZ ;  /* 0x0000000217067210 */ /* 0x080fe20007f7e0ff */
[----:B------:R-:W-:Y:S01]  /*0580*/  IMAD.X R9, RZ, RZ, R3, P0 ;  /* 0x000000ffff097224 */ /* 0x000fe200000e0603 */
[----:B------:R-:W-:Y:S01]  /*0590*/  IADD3 R25, PT, PT, R10, R19, RZ ;  /* 0x000000130a197210 */ /* 0x000fe20007ffe0ff */
[----:B------:R-:W-:Y:S01]  /*05a0*/  IMAD.IADD R23, R7, 0x1, R19 ;  /* 0x0000000107177824 */ /* 0x000fe200078e0213 */
[-C--:B------:R-:W-:Y:S01]  /*05b0*/  IADD3 R10, P0, PT, R21, R2.reuse, RZ ;  /* 0x00000002150a7210 */ /* 0x080fe20007f1e0ff */
[--C-:B------:R-:W-:Y:S01]  /*05c0*/  IMAD.X R7, RZ, RZ, R3.reuse, P3 ;  /* 0x000000ffff077224 */ /* 0x100fe200018e0603 */
[-C--:B0-----:R-:W-:Y:S01]  /*05d0*/  IADD3 R4, P3, PT, R11, R2.reuse, RZ ;  /* 0x000000020b047210 */ /* 0x081fe20007f7e0ff */
[----:B------:R-:W3:Y:S02]  /*05e0*/  LDG.E.U8 R8, desc[UR8][R8.64] ;  /* 0x0000000808087981 */ /* 0x000ee4000c1e1100 */
[--C-:B------:R-:W-:Y:S01]  /*05f0*/  IMAD.X R11, RZ, RZ, R3.reuse, P0 ;  /* 0x000000ffff0b7224 */ /* 0x100fe200000e0603 */
[-C--:B------:R-:W-:Y:S01]  /*0600*/  IADD3 R20, P0, PT, R27, R2.reuse, RZ ;  /* 0x000000021b147210 */ /* 0x080fe20007f1e0ff */
[----:B------:R-:W-:Y:S01]  /*0610*/  IMAD.X R5, RZ, RZ, R3, P3 ;  /* 0x000000ffff057224 */ /* 0x000fe200018e0603 */
[----:B------:R-:W-:Y:S01]  /*0620*/  IADD3 R22, P3, PT, R23, R2, RZ ;  /* 0x0000000217167210 */ /* 0x000fe20007f7e0ff */
[----:B------:R-:W3:Y:S01]  /*0630*/  LDG.E.U8 R7, desc[UR8][R6.64] ;  /* 0x0000000806077981 */ /* 0x000ee2000c1e1100 */
[----:B------:R-:W-:-:S03]  /*0640*/  IADD3.X R21, PT, PT, RZ, R3, RZ, P0, !PT ;  /* 0x00000003ff157210 */ /* 0x000fc600007fe4ff */
[----:B------:R-:W3:Y:S01]  /*0650*/  LDG.E.U8 R10, desc[UR8][R10.64] ;  /* 0x000000080a0a7981 */ /* 0x000ee2000c1e1100 */
[----:B------:R-:W-:Y:S01]  /*0660*/  IADD3 R24, P0, PT, R25, R2, RZ ;  /* 0x0000000219187210 */ /* 0x000fe20007f1e0ff */
[--C-:B------:R-:W-:Y:S02]  /*0670*/  IMAD.X R23, RZ, RZ, R3.reuse, P3 ;  /* 0x000000ffff177224 */ /* 0x100fe400018e0603 */
[----:B------:R-:W2:Y:S02]  /*0680*/  LDG.E.U8 R4, desc[UR8][R4.64] ;  /* 0x0000000804047981 */ /* 0x000ea4000c1e1100 */
[----:B------:R-:W-:Y:S02]  /*0690*/  IMAD.X R25, RZ, RZ, R3, P0 ;  /* 0x000000ffff197224 */ /* 0x000fe400000e0603 */
[----:B------:R-:W4:Y:S04]  /*06a0*/  LDG.E.U8 R21, desc[UR8][R20.64] ;  /* 0x0000000814157981 */ /* 0x000f28000c1e1100 */
[----:B------:R-:W4:Y:S04]  /*06b0*/  LDG.E.U8 R22, desc[UR8][R22.64] ;  /* 0x0000000816167981 */ /* 0x000f28000c1e1100 */
[----:B------:R-:W5:Y:S01]  /*06c0*/  LDG.E.U8 R25, desc[UR8][R24.64] ;  /* 0x0000000818197981 */ /* 0x000f62000c1e1100 */
[----:B------:R-:W-:Y:S01]  /*06d0*/  BSSY.RECONVERGENT B0, `(.L_x_0) ;  /* 0x0000010000007945 */ /* 0x000fe20003800200 */
[----:B------:R-:W-:-:S02]  /*06e0*/  PLOP3.LUT P0, PT, PT, PT, PT, 0x80, 0x8 ;  /* 0x000000000008781c */ /* 0x000fc40003f0f070 */
[----:B---3--:R-:W-:-:S04]  /*06f0*/  IADD3 R8, PT, PT, R10, R7, R8 ;  /* 0x000000070a087210 */ /* 0x008fc80007ffe008 */
[----:B--2---:R-:W-:-:S04]  /*0700*/  IADD3 R8, PT, PT, R17, R8, R4 ;  /* 0x0000000811087210 */ /* 0x004fc80007ffe004 */
[----:B----4-:R-:W-:-:S05]  /*0710*/  IADD3 R8, PT, PT, R22, R8, R21 ;  /* 0x0000000816087210 */ /* 0x010fca0007ffe015 */
[----:B-----5:R-:W-:-:S05]  /*0720*/  IMAD.IADD R8, R8, 0x1, R25 ;  /* 0x0000000108087824 */ /* 0x020fca00078e0219 */
[----:B------:R-:W-:-:S13]  /*0730*/  ISETP.NE.AND P3, PT, R8, 0x3, PT ;  /* 0x000000030800780c */ /* 0x000fda0003f65270 */
[----:B------:R-:W-:Y:S05]  /*0740*/  @!P3 BRA `(.L_x_1) ;  /* 0x000000000020b947 */ /* 0x000fea0003800000 */
[----:B------:R-:W-:-:S13]  /*0750*/  ISETP.NE.AND P0, PT, R8, 0x2, PT ;  /* 0x000000020800780c */ /* 0x000fda0003f05270 */
[----:B------:R-:W-:Y:S05]  /*0760*/  @P0 BRA `(.L_x_2) ;  /* 0x0000000000140947 */ /* 0x000fea0003800000 */
[----:B------:R-:W-:-:S04]  /*0770*/  IADD3 R4, P0, PT, R15, R2, RZ ;  /* 0x000000020f047210 */ /* 0x000fc80007f1e0ff */
[----:B------:R-:W-:-:S05]  /*0780*/  IADD3.X R5, PT, PT, RZ, R3, RZ, P0, !PT ;  /* 0x00000003ff057210 */ /* 0x000fca00007fe4ff */
[----:B------:R-:W2:Y:S02]  /*0790*/  LDG.E.U8 R4, desc[UR8][R4.64] ;  /* 0x0000000804047981 */ /* 0x000ea4000c1e1100 */
[----:B--2---:R-:W-:Y:S01]  /*07a0*/  ISETP.NE.AND P0, PT, R4, RZ, PT ;  /* 0x000000ff0400720c */ /* 0x004fe20003f05270 */
[----:B------:R-:W-:-:S12]  /*07b0*/  BRA `(.L_x_1) ;  /* 0x0000000000047947 */ /* 0x000fd80003800000 */
.L_x_2:
[----:B------:R-:W-:-:S13]  /*07c0*/  PLOP3.LUT P0, PT, PT, PT, PT, 0x8, 0x80 ;  /* 0x000000000080781c */ /* 0x000fda0003f0e170 */
.L_x_1:
[----:B------:R-:W-:Y:S05]  /*07d0*/  BSYNC.RECONVERGENT B0 ;  /* 0x0000000000007941 */ /* 0x000fea0003800200 */
.L_x_0:
[----:B------:R-:W-:Y:S01]  /*07e0*/  IADD3 R4, P3, PT, R15, UR12, RZ ;  /* 0x0000000c0f047c10 */ /* 0x000fe2000ff7e0ff */
[----:B------:R-:W-:Y:S01]  /*07f0*/  IMAD.IADD R15, R18, 0x1, R15 ;  /* 0x00000001120f7824 */ /* 0x000fe200078e020f */
[----:B------:R-:W-:-:S03]  /*0800*/  SEL R7, RZ, 0x1, !P0 ;  /* 0x00000001ff077807 */ /* 0x000fc60004000000 */
[----:B------:R-:W-:Y:S01]  /*0810*/  IMAD.X R5, RZ, RZ, UR13, P3 ;  /* 0x0000000dff057e24 */ /* 0x000fe200098e06ff */
[----:B------:R-:W-:-:S04]  /*0820*/  ISETP.GE.U32.AND P0, PT, R15, UR4, PT ;  /* 0x000000040f007c0c */ /* 0x000fc8000bf06070 */
[----:B------:R0:W-:Y:S09]  /*0830*/  STG.E.U8 desc[UR8][R4.64], R7 ;  /* 0x0000000704007986 */ /* 0x0001f2000c101108 */
[----:B------:R-:W-:Y:S05]  /*0840*/  @!P0 BRA `(.L_x_3) ;  /* 0xfffffff800848947 */ /* 0x000fea000383ffff */
[----:B------:R-:W-:Y:S05]  /*0850*/  EXIT ;  /* 0x000000000000794d */ /* 0x000fea0003800000 */
.L_x_4:
[----:B------:R-:W-:-:S00]  /*0860*/  BRA `(.L_x_4) ;  /* 0xfffffffc00fc7947 */ /* 0x000fc0000383ffff */
[----:B------:R-:W-:-:S00]  /*0870*/  NOP ;  /* 0x0000000000007918 */ /* 0x000fc00000000000 */
        /* <DEDUP_REMOVED lines=8> */
.L_x_5:


//--------------------- .nv.shared.reserved.0     --------------------------
	.section	.nv.shared.reserved.0,"aw",@nobits
	.weak		__nv_reservedSMEM_offset_0_alias
	.size		__nv_reservedSMEM_offset_0_alias, 0, 64
	.other		__nv_reservedSMEM_offset_0_alias,@"STO_CUDA_RESERVED_SHARED STV_DEFAULT"
__nv_reservedSMEM_offset_0_alias:
	.zero		0
	.zero		64


//--------------------- .nv.constant0._Z10gameKernelPKhPhjj --------------------------
	.section	.nv.constant0._Z10gameKernelPKhPhjj,"a",@progbits
	.sectionflags	@""
	.align	4
.nv.constant0._Z10gameKernelPKhPhjj:
	.zero		920


//--------------------- SYMBOLS --------------------------

	.type		.nv.reservedSmem.offset0,@object
	.size		.nv.reservedSmem.offset0,0x4
